//
// Generated by NVIDIA NVVM Compiler
//
// Compiler Build ID: CL-36424714
// Cuda compilation tools, release 13.0, V13.0.88
// Based on NVVM 20.0.0
//

.version 9.0
.target sm_100
.address_size 64

	// .globl	_Z9csrKernelPiS_S_S_S_i

.visible .entry _Z9csrKernelPiS_S_S_S_i(
	.param .u64 .ptr .align 1 _Z9csrKernelPiS_S_S_S_i_param_0,
	.param .u64 .ptr .align 1 _Z9csrKernelPiS_S_S_S_i_param_1,
	.param .u64 .ptr .align 1 _Z9csrKernelPiS_S_S_S_i_param_2,
	.param .u64 .ptr .align 1 _Z9csrKernelPiS_S_S_S_i_param_3,
	.param .u64 .ptr .align 1 _Z9csrKernelPiS_S_S_S_i_param_4,
	.param .u32 _Z9csrKernelPiS_S_S_S_i_param_5
)
{
	.reg .pred 	%p<11>;
	.reg .b32 	%r<176>;
	.reg .b64 	%rd<87>;

	ld.param.u64 	%rd6, [_Z9csrKernelPiS_S_S_S_i_param_0];
	ld.param.u64 	%rd8, [_Z9csrKernelPiS_S_S_S_i_param_1];
	ld.param.u64 	%rd9, [_Z9csrKernelPiS_S_S_S_i_param_2];
	ld.param.u64 	%rd10, [_Z9csrKernelPiS_S_S_S_i_param_3];
	ld.param.u64 	%rd7, [_Z9csrKernelPiS_S_S_S_i_param_4];
	ld.param.u32 	%r36, [_Z9csrKernelPiS_S_S_S_i_param_5];
	cvta.to.global.u64 	%rd1, %rd10;
	cvta.to.global.u64 	%rd2, %rd9;
	cvta.to.global.u64 	%rd3, %rd8;
	mov.u32 	%r37, %ctaid.x;
	mov.u32 	%r38, %ntid.x;
	mov.u32 	%r39, %tid.x;
	mad.lo.s32 	%r1, %r37, %r38, %r39;
	setp.ge.s32 	%p1, %r1, %r36;
	@%p1 bra 	$L__BB0_15;
	cvta.to.global.u64 	%rd11, %rd6;
	mul.wide.s32 	%rd12, %r1, 4;
	add.s64 	%rd13, %rd11, %rd12;
	ld.global.u32 	%r164, [%rd13];
	ld.global.u32 	%r3, [%rd13+4];
	setp.ge.s32 	%p2, %r164, %r3;
	mov.b32 	%r175, 0;
	@%p2 bra 	$L__BB0_14;
	sub.s32 	%r4, %r3, %r164;
	and.b32  	%r5, %r4, 15;
	sub.s32 	%r43, %r164, %r3;
	setp.gt.u32 	%p3, %r43, -16;
	mov.b32 	%r175, 0;
	@%p3 bra 	$L__BB0_5;
	and.b32  	%r45, %r4, -16;
	neg.s32 	%r160, %r45;
	add.s64 	%rd4, %rd3, 32;
	add.s64 	%rd5, %rd2, 32;
	mov.b32 	%r175, 0;
$L__BB0_4:
	.pragma "nounroll";
	mul.wide.s32 	%rd14, %r164, 4;
	add.s64 	%rd15, %rd4, %rd14;
	add.s64 	%rd16, %rd5, %rd14;
	ld.global.u32 	%r46, [%rd15+-32];
	ld.global.u32 	%r47, [%rd16+-32];
	mul.wide.s32 	%rd17, %r46, 4;
	add.s64 	%rd18, %rd1, %rd17;
	ld.global.u32 	%r48, [%rd18];
	mad.lo.s32 	%r49, %r48, %r47, %r175;
	ld.global.u32 	%r50, [%rd15+-28];
	ld.global.u32 	%r51, [%rd16+-28];
	mul.wide.s32 	%rd19, %r50, 4;
	add.s64 	%rd20, %rd1, %rd19;
	ld.global.u32 	%r52, [%rd20];
	mad.lo.s32 	%r53, %r52, %r51, %r49;
	ld.global.u32 	%r54, [%rd15+-24];
	ld.global.u32 	%r55, [%rd16+-24];
	mul.wide.s32 	%rd21, %r54, 4;
	add.s64 	%rd22, %rd1, %rd21;
	ld.global.u32 	%r56, [%rd22];
	mad.lo.s32 	%r57, %r56, %r55, %r53;
	ld.global.u32 	%r58, [%rd15+-20];
	ld.global.u32 	%r59, [%rd16+-20];
	mul.wide.s32 	%rd23, %r58, 4;
	add.s64 	%rd24, %rd1, %rd23;
	ld.global.u32 	%r60, [%rd24];
	mad.lo.s32 	%r61, %r60, %r59, %r57;
	ld.global.u32 	%r62, [%rd15+-16];
	ld.global.u32 	%r63, [%rd16+-16];
	mul.wide.s32 	%rd25, %r62, 4;
	add.s64 	%rd26, %rd1, %rd25;
	ld.global.u32 	%r64, [%rd26];
	mad.lo.s32 	%r65, %r64, %r63, %r61;
	ld.global.u32 	%r66, [%rd15+-12];
	ld.global.u32 	%r67, [%rd16+-12];
	mul.wide.s32 	%rd27, %r66, 4;
	add.s64 	%rd28, %rd1, %rd27;
	ld.global.u32 	%r68, [%rd28];
	mad.lo.s32 	%r69, %r68, %r67, %r65;
	ld.global.u32 	%r70, [%rd15+-8];
	ld.global.u32 	%r71, [%rd16+-8];
	mul.wide.s32 	%rd29, %r70, 4;
	add.s64 	%rd30, %rd1, %rd29;
	ld.global.u32 	%r72, [%rd30];
	mad.lo.s32 	%r73, %r72, %r71, %r69;
	ld.global.u32 	%r74, [%rd15+-4];
	ld.global.u32 	%r75, [%rd16+-4];
	mul.wide.s32 	%rd31, %r74, 4;
	add.s64 	%rd32, %rd1, %rd31;
	ld.global.u32 	%r76, [%rd32];
	mad.lo.s32 	%r77, %r76, %r75, %r73;
	ld.global.u32 	%r78, [%rd15];
	ld.global.u32 	%r79, [%rd16];
	mul.wide.s32 	%rd33, %r78, 4;
	add.s64 	%rd34, %rd1, %rd33;
	ld.global.u32 	%r80, [%rd34];
	mad.lo.s32 	%r81, %r80, %r79, %r77;
	ld.global.u32 	%r82, [%rd15+4];
	ld.global.u32 	%r83, [%rd16+4];
	mul.wide.s32 	%rd35, %r82, 4;
	add.s64 	%rd36, %rd1, %rd35;
	ld.global.u32 	%r84, [%rd36];
	mad.lo.s32 	%r85, %r84, %r83, %r81;
	ld.global.u32 	%r86, [%rd15+8];
	ld.global.u32 	%r87, [%rd16+8];
	mul.wide.s32 	%rd37, %r86, 4;
	add.s64 	%rd38, %rd1, %rd37;
	ld.global.u32 	%r88, [%rd38];
	mad.lo.s32 	%r89, %r88, %r87, %r85;
	ld.global.u32 	%r90, [%rd15+12];
	ld.global.u32 	%r91, [%rd16+12];
	mul.wide.s32 	%rd39, %r90, 4;
	add.s64 	%rd40, %rd1, %rd39;
	ld.global.u32 	%r92, [%rd40];
	mad.lo.s32 	%r93, %r92, %r91, %r89;
	ld.global.u32 	%r94, [%rd15+16];
	ld.global.u32 	%r95, [%rd16+16];
	mul.wide.s32 	%rd41, %r94, 4;
	add.s64 	%rd42, %rd1, %rd41;
	ld.global.u32 	%r96, [%rd42];
	mad.lo.s32 	%r97, %r96, %r95, %r93;
	ld.global.u32 	%r98, [%rd15+20];
	ld.global.u32 	%r99, [%rd16+20];
	mul.wide.s32 	%rd43, %r98, 4;
	add.s64 	%rd44, %rd1, %rd43;
	ld.global.u32 	%r100, [%rd44];
	mad.lo.s32 	%r101, %r100, %r99, %r97;
	ld.global.u32 	%r102, [%rd15+24];
	ld.global.u32 	%r103, [%rd16+24];
	mul.wide.s32 	%rd45, %r102, 4;
	add.s64 	%rd46, %rd1, %rd45;
	ld.global.u32 	%r104, [%rd46];
	mad.lo.s32 	%r105, %r104, %r103, %r101;
	ld.global.u32 	%r106, [%rd15+28];
	ld.global.u32 	%r107, [%rd16+28];
	mul.wide.s32 	%rd47, %r106, 4;
	add.s64 	%rd48, %rd1, %rd47;
	ld.global.u32 	%r108, [%rd48];
	mad.lo.s32 	%r175, %r108, %r107, %r105;
	add.s32 	%r164, %r164, 16;
	add.s32 	%r160, %r160, 16;
	setp.ne.s32 	%p4, %r160, 0;
	@%p4 bra 	$L__BB0_4;
$L__BB0_5:
	setp.eq.s32 	%p5, %r5, 0;
	@%p5 bra 	$L__BB0_14;
	and.b32  	%r16, %r4, 7;
	setp.lt.u32 	%p6, %r5, 8;
	@%p6 bra 	$L__BB0_8;
	mul.wide.s32 	%rd49, %r164, 4;
	add.s64 	%rd50, %rd3, %rd49;
	ld.global.u32 	%r110, [%rd50];
	add.s64 	%rd51, %rd2, %rd49;
	ld.global.u32 	%r111, [%rd51];
	mul.wide.s32 	%rd52, %r110, 4;
	add.s64 	%rd53, %rd1, %rd52;
	ld.global.u32 	%r112, [%rd53];
	mad.lo.s32 	%r113, %r112, %r111, %r175;
	ld.global.u32 	%r114, [%rd50+4];
	ld.global.u32 	%r115, [%rd51+4];
	mul.wide.s32 	%rd54, %r114, 4;
	add.s64 	%rd55, %rd1, %rd54;
	ld.global.u32 	%r116, [%rd55];
	mad.lo.s32 	%r117, %r116, %r115, %r113;
	ld.global.u32 	%r118, [%rd50+8];
	ld.global.u32 	%r119, [%rd51+8];
	mul.wide.s32 	%rd56, %r118, 4;
	add.s64 	%rd57, %rd1, %rd56;
	ld.global.u32 	%r120, [%rd57];
	mad.lo.s32 	%r121, %r120, %r119, %r117;
	ld.global.u32 	%r122, [%rd50+12];
	ld.global.u32 	%r123, [%rd51+12];
	mul.wide.s32 	%rd58, %r122, 4;
	add.s64 	%rd59, %rd1, %rd58;
	ld.global.u32 	%r124, [%rd59];
	mad.lo.s32 	%r125, %r124, %r123, %r121;
	ld.global.u32 	%r126, [%rd50+16];
	ld.global.u32 	%r127, [%rd51+16];
	mul.wide.s32 	%rd60, %r126, 4;
	add.s64 	%rd61, %rd1, %rd60;
	ld.global.u32 	%r128, [%rd61];
	mad.lo.s32 	%r129, %r128, %r127, %r125;
	ld.global.u32 	%r130, [%rd50+20];
	ld.global.u32 	%r131, [%rd51+20];
	mul.wide.s32 	%rd62, %r130, 4;
	add.s64 	%rd63, %rd1, %rd62;
	ld.global.u32 	%r132, [%rd63];
	mad.lo.s32 	%r133, %r132, %r131, %r129;
	ld.global.u32 	%r134, [%rd50+24];
	ld.global.u32 	%r135, [%rd51+24];
	mul.wide.s32 	%rd64, %r134, 4;
	add.s64 	%rd65, %rd1, %rd64;
	ld.global.u32 	%r136, [%rd65];
	mad.lo.s32 	%r137, %r136, %r135, %r133;
	ld.global.u32 	%r138, [%rd50+28];
	ld.global.u32 	%r139, [%rd51+28];
	mul.wide.s32 	%rd66, %r138, 4;
	add.s64 	%rd67, %rd1, %rd66;
	ld.global.u32 	%r140, [%rd67];
	mad.lo.s32 	%r175, %r140, %r139, %r137;
	add.s32 	%r164, %r164, 8;
$L__BB0_8:
	setp.eq.s32 	%p7, %r16, 0;
	@%p7 bra 	$L__BB0_14;
	and.b32  	%r22, %r4, 3;
	setp.lt.u32 	%p8, %r16, 4;
	@%p8 bra 	$L__BB0_11;
	mul.wide.s32 	%rd68, %r164, 4;
	add.s64 	%rd69, %rd3, %rd68;
	ld.global.u32 	%r142, [%rd69];
	add.s64 	%rd70, %rd2, %rd68;
	ld.global.u32 	%r143, [%rd70];
	mul.wide.s32 	%rd71, %r142, 4;
	add.s64 	%rd72, %rd1, %rd71;
	ld.global.u32 	%r144, [%rd72];
	mad.lo.s32 	%r145, %r144, %r143, %r175;
	ld.global.u32 	%r146, [%rd69+4];
	ld.global.u32 	%r147, [%rd70+4];
	mul.wide.s32 	%rd73, %r146, 4;
	add.s64 	%rd74, %rd1, %rd73;
	ld.global.u32 	%r148, [%rd74];
	mad.lo.s32 	%r149, %r148, %r147, %r145;
	ld.global.u32 	%r150, [%rd69+8];
	ld.global.u32 	%r151, [%rd70+8];
	mul.wide.s32 	%rd75, %r150, 4;
	add.s64 	%rd76, %rd1, %rd75;
	ld.global.u32 	%r152, [%rd76];
	mad.lo.s32 	%r153, %r152, %r151, %r149;
	ld.global.u32 	%r154, [%rd69+12];
	ld.global.u32 	%r155, [%rd70+12];
	mul.wide.s32 	%rd77, %r154, 4;
	add.s64 	%rd78, %rd1, %rd77;
	ld.global.u32 	%r156, [%rd78];
	mad.lo.s32 	%r175, %r156, %r155, %r153;
	add.s32 	%r164, %r164, 4;
$L__BB0_11:
	setp.eq.s32 	%p9, %r22, 0;
	@%p9 bra 	$L__BB0_14;
	neg.s32 	%r172, %r22;
$L__BB0_13:
	.pragma "nounroll";
	mul.wide.s32 	%rd79, %r164, 4;
	add.s64 	%rd80, %rd2, %rd79;
	add.s64 	%rd81, %rd3, %rd79;
	ld.global.u32 	%r157, [%rd81];
	ld.global.u32 	%r158, [%rd80];
	mul.wide.s32 	%rd82, %r157, 4;
	add.s64 	%rd83, %rd1, %rd82;
	ld.global.u32 	%r159, [%rd83];
	mad.lo.s32 	%r175, %r159, %r158, %r175;
	add.s32 	%r164, %r164, 1;
	add.s32 	%r172, %r172, 1;
	setp.ne.s32 	%p10, %r172, 0;
	@%p10 bra 	$L__BB0_13;
$L__BB0_14:
	cvta.to.global.u64 	%rd84, %rd7;
	add.s64 	%rd86, %rd84, %rd12;
	st.global.u32 	[%rd86], %r175;
$L__BB0_15:
	ret;

}


// ===== COMPILED SASS (sm_100) =====

	.target	sm_100

	.elftype	@"ET_EXEC"


//--------------------- .note.nv.tkinfo           --------------------------
	.section	.note.nv.tkinfo,"",@"SHT_NOTE"
	.sectionflags	@"SHF_NOTE_NV_TKINFO"
	.tkinfo
        /*0018*/ 	.word	0x00000002
        /*0030*/ 	.string	""
        /*0030*/ 	.string	"ptxas"
        /*0030*/ 	.string	"Cuda compilation tools, release 13.0, V13.0.88"
        /*0030*/ 	.string	"Build cuda_13.0.r13.0/compiler.36424714_0"
        /*0030*/ 	.string	"-arch sm_100 -m 64 "



//--------------------- .note.nv.cuinfo           --------------------------
	.section	.note.nv.cuinfo,"",@"SHT_NOTE"
	.sectionflags	@"SHF_NOTE_NV_CUINFO"
        /*0018*/ 	.short	0x0002
        /*001a*/ 	.short	0x0064
        /*001c*/ 	.short	0x0082
	.zero		2


//--------------------- .nv.info                  --------------------------
	.section	.nv.info,"",@"SHT_CUDA_INFO"
	.align	4


	//----- nvinfo : EIATTR_REGCOUNT
	.align		4
        /*0000*/ 	.byte	0x04, 0x2f
        /*0002*/ 	.short	(.L_1 - .L_0)
	.align		4
.L_0:
        /*0004*/ 	.word	index@(_Z9csrKernelPiS_S_S_S_i)
        /*0008*/ 	.word	0x00000020


	//----- nvinfo : EIATTR_FRAME_SIZE
	.align		4
.L_1:
        /*000c*/ 	.byte	0x04, 0x11
        /*000e*/ 	.short	(.L_3 - .L_2)
	.align		4
.L_2:
        /*0010*/ 	.word	index@(_Z9csrKernelPiS_S_S_S_i)
        /*0014*/ 	.word	0x00000000


	//----- nvinfo : EIATTR_MIN_STACK_SIZE
	.align		4
.L_3:
        /*0018*/ 	.byte	0x04, 0x12
        /*001a*/ 	.short	(.L_5 - .L_4)
	.align		4
.L_4:
        /*001c*/ 	.word	index@(_Z9csrKernelPiS_S_S_S_i)
        /*0020*/ 	.word	0x00000000
.L_5:


//--------------------- .nv.compat                --------------------------
	.section	.nv.compat,"",@"SHT_CUDA_COMPAT_INFO"
	.align	4
        /*0000*/ 	.byte	0x02, 0x09, 0x00, 0x00, 0x02, 0x02, 0x01, 0x00, 0x02, 0x05, 0x05, 0x00, 0x03, 0x07, 0x01, 0x01
        /*0010*/ 	.byte	0x02, 0x03, 0x00, 0x00, 0x02, 0x06, 0x01, 0x00, 0x04, 0x0b, 0x08, 0x00, 0x09, 0x00, 0x00, 0x00
        /*0020*/ 	.byte	0x00, 0x00, 0x00, 0x00


//--------------------- .nv.info._Z9csrKernelPiS_S_S_S_i --------------------------
	.section	.nv.info._Z9csrKernelPiS_S_S_S_i,"",@"SHT_CUDA_INFO"
	.sectionflags	@""
	.align	4


	//----- nvinfo : EIATTR_CUDA_API_VERSION
	.align		4
        /*0000*/ 	.byte	0x04, 0x37
        /*0002*/ 	.short	(.L_7 - .L_6)
.L_6:
        /*0004*/ 	.word	0x00000082


	//----- nvinfo : EIATTR_KPARAM_INFO
	.align		4
.L_7:
        /*0008*/ 	.byte	0x04, 0x17
        /*000a*/ 	.short	(.L_9 - .L_8)
.L_8:
        /*000c*/ 	.word	0x00000000
        /*0010*/ 	.short	0x0005
        /*0012*/ 	.short	0x0028
        /*0014*/ 	.byte	0x00, 0xf0, 0x11, 0x00


	//----- nvinfo : EIATTR_KPARAM_INFO
	.align		4
.L_9:
        /*0018*/ 	.byte	0x04, 0x17
        /*001a*/ 	.short	(.L_11 - .L_10)
.L_10:
        /*001c*/ 	.word	0x00000000
        /*0020*/ 	.short	0x0004
        /*0022*/ 	.short	0x0020
        /*0024*/ 	.byte	0x00, 0xf5, 0x21, 0x00


	//----- nvinfo : EIATTR_KPARAM_INFO
	.align		4
.L_11:
        /*0028*/ 	.byte	0x04, 0x17
        /*002a*/ 	.short	(.L_13 - .L_12)
.L_12:
        /*002c*/ 	.word	0x00000000
        /*0030*/ 	.short	0x0003
        /*0032*/ 	.short	0x0018
        /*0034*/ 	.byte	0x00, 0xf5, 0x21, 0x00


	//----- nvinfo : EIATTR_KPARAM_INFO
	.align		4
.L_13:
        /*0038*/ 	.byte	0x04, 0x17
        /*003a*/ 	.short	(.L_15 - .L_14)
.L_14:
        /*003c*/ 	.word	0x00000000
        /*0040*/ 	.short	0x0002
        /*0042*/ 	.short	0x0010
        /*0044*/ 	.byte	0x00, 0xf5, 0x21, 0x00


	//----- nvinfo : EIATTR_KPARAM_INFO
	.align		4
.L_15:
        /*0048*/ 	.byte	0x04, 0x17
        /*004a*/ 	.short	(.L_17 - .L_16)
.L_16:
        /*004c*/ 	.word	0x00000000
        /*0050*/ 	.short	0x0001
        /*0052*/ 	.short	0x0008
        /*0054*/ 	.byte	0x00, 0xf5, 0x21, 0x00


	//----- nvinfo : EIATTR_KPARAM_INFO
	.align		4
.L_17:
        /*0058*/ 	.byte	0x04, 0x17
        /*005a*/ 	.short	(.L_19 - .L_18)
.L_18:
        /*005c*/ 	.word	0x00000000
        /*0060*/ 	.short	0x0000
        /*0062*/ 	.short	0x0000
        /*0064*/ 	.byte	0x00, 0xf5, 0x21, 0x00


	//----- nvinfo : EIATTR_SPARSE_MMA_MASK
	.align		4
.L_19:
        /*0068*/ 	.byte	0x03, 0x50
        /*006a*/ 	.short	0x0000


	//----- nvinfo : EIATTR_MAXREG_COUNT
	.align		4
        /*006c*/ 	.byte	0x03, 0x1b
        /*006e*/ 	.short	0x00ff


	//----- nvinfo : EIATTR_MERCURY_ISA_VERSION
	.align		4
        /*0070*/ 	.byte	0x03, 0x5f
        /*0072*/ 	.short	0x0101


	//----- nvinfo : EIATTR_VRC_CTA_INIT_COUNT
	.align		4
        /*0074*/ 	.byte	0x02, 0x4a
	.zero		1
	.zero		1


	//----- nvinfo : EIATTR_EXIT_INSTR_OFFSETS
	.align		4
        /*0078*/ 	.byte	0x04, 0x1c
        /*007a*/ 	.short	(.L_21 - .L_20)


	//   ....[0]....
.L_20:
        /*007c*/ 	.word	0x00000070


	//   ....[1]....
        /*0080*/ 	.word	0x00000e50


	//----- nvinfo : EIATTR_CRS_STACK_SIZE
	.align		4
.L_21:
        /*0084*/ 	.byte	0x04, 0x1e
        /*0086*/ 	.short	(.L_23 - .L_22)
.L_22:
        /*0088*/ 	.word	0x00000000


	//----- nvinfo : EIATTR_CBANK_PARAM_SIZE
	.align		4
.L_23:
        /*008c*/ 	.byte	0x03, 0x19
        /*008e*/ 	.short	0x002c


	//----- nvinfo : EIATTR_PARAM_CBANK
	.align		4
        /*0090*/ 	.byte	0x04, 0x0a
        /*0092*/ 	.short	(.L_25 - .L_24)
	.align		4
.L_24:
        /*0094*/ 	.word	index@(.nv.constant0._Z9csrKernelPiS_S_S_S_i)
        /*0098*/ 	.short	0x0380
        /*009a*/ 	.short	0x002c


	//----- nvinfo : EIATTR_SW_WAR
	.align		4
.L_25:
        /*009c*/ 	.byte	0x04, 0x36
        /*009e*/ 	.short	(.L_27 - .L_26)
.L_26:
        /*00a0*/ 	.word	0x00000008
.L_27:


//--------------------- .nv.callgraph             --------------------------
	.section	.nv.callgraph,"",@"SHT_CUDA_CALLGRAPH"
	.align	4
	.sectionentsize	8
	.align		4
        /*0000*/ 	.word	0x00000000
	.align		4
        /*0004*/ 	.word	0xffffffff
	.align		4
        /*0008*/ 	.word	0x00000000
	.align		4
        /*000c*/ 	.word	0xfffffffe
	.align		4
        /*0010*/ 	.word	0x00000000
	.align		4
        /*0014*/ 	.word	0xfffffffd
	.align		4
        /*0018*/ 	.word	0x00000000
	.align		4
        /*001c*/ 	.word	0xfffffffc


//--------------------- .text._Z9csrKernelPiS_S_S_S_i --------------------------
	.section	.text._Z9csrKernelPiS_S_S_S_i,"ax",@progbits
	.align	128
        .global         _Z9csrKernelPiS_S_S_S_i
        .type           _Z9csrKernelPiS_S_S_S_i,@function
        .size           _Z9csrKernelPiS_S_S_S_i,(.L_x_11 - _Z9csrKernelPiS_S_S_S_i)
        .other          _Z9csrKernelPiS_S_S_S_i,@"STO_CUDA_ENTRY STV_DEFAULT"
_Z9csrKernelPiS_S_S_S_i:
.text._Z9csrKernelPiS_S_S_S_i:
[----:B------:R-:W-:Y:S01]  /*0000*/  LDC R1, c[0x0][0x37c] ;  /* 0x0000df00ff017b82 */ /* 0x000fe20000000800 */
[----:B------:R-:W0:Y:S07]  /*0010*/  S2R R3, SR_TID.X ;  /* 0x0000000000037919 */ /* 0x000e2e0000002100 */
[----:B------:R-:W0:Y:S01]  /*0020*/  S2UR UR4, SR_CTAID.X ;  /* 0x00000000000479c3 */ /* 0x000e220000002500 */
[----:B------:R-:W1:Y:S07]  /*0030*/  LDCU UR5, c[0x0][0x3a8] ;  /* 0x00007500ff0577ac */ /* 0x000e6e0008000800 */
[----:B------:R-:W0:Y:S02]  /*0040*/  LDC R0, c[0x0][0x360] ;  /* 0x0000d800ff007b82 */ /* 0x000e240000000800 */
[----:B0-----:R-:W-:-:S05]  /*0050*/  IMAD R0, R0, UR4, R3 ;  /* 0x0000000400007c24 */ /* 0x001fca000f8e0203 */
[----:B-1----:R-:W-:-:S13]  /*0060*/  ISETP.GE.AND P0, PT, R0, UR5, PT ;  /* 0x0000000500007c0c */ /* 0x002fda000bf06270 */
[----:B------:R-:W-:Y:S05]  /*0070*/  @P0 EXIT ;  /* 0x000000000000094d */ /* 0x000fea0003800000 */
[----:B------:R-:W0:Y:S01]  /*0080*/  LDC.64 R2, c[0x0][0x380] ;  /* 0x0000e000ff027b82 */ /* 0x000e220000000a00 */
[----:B------:R-:W1:Y:S01]  /*0090*/  LDCU.64 UR4, c[0x0][0x358] ;  /* 0x00006b00ff0477ac */ /* 0x000e620008000a00 */
[----:B0-----:R-:W-:-:S05]  /*00a0*/  IMAD.WIDE R2, R0, 0x4, R2 ;  /* 0x0000000400027825 */ /* 0x001fca00078e0202 */
[----:B-1----:R-:W2:Y:S04]  /*00b0*/  LDG.E R4, desc[UR4][R2.64] ;  /* 0x0000000402047981 */ /* 0x002ea8000c1e1900 */
[----:B------:R-:W2:Y:S01]  /*00c0*/  LDG.E R6, desc[UR4][R2.64+0x4] ;  /* 0x0000040402067981 */ /* 0x000ea2000c1e1900 */
[----:B------:R-:W-:Y:S01]  /*00d0*/  BSSY.RECONVERGENT B0, `(.L_x_0) ;  /* 0x00000d4000007945 */ /* 0x000fe20003800200 */
[----:B------:R-:W-:Y:S01]  /*00e0*/  HFMA2 R22, -RZ, RZ, 0, 0 ;  /* 0x00000000ff167431 */ /* 0x000fe200000001ff */
[----:B--2---:R-:W-:-:S13]  /*00f0*/  ISETP.GE.AND P0, PT, R4, R6, PT ;  /* 0x000000060400720c */ /* 0x004fda0003f06270 */
[----:B------:R-:W-:Y:S05]  /*0100*/  @P0 BRA `(.L_x_1) ;  /* 0x0000000c00400947 */ /* 0x000fea0003800000 */
[----:B------:R-:W-:Y:S01]  /*0110*/  MOV R3, R4 ;  /* 0x0000000400037202 */ /* 0x000fe20000000f00 */
[----:B------:R-:W-:Y:S01]  /*0120*/  BSSY.RECONVERGENT B1, `(.L_x_2) ;  /* 0x0000068000017945 */ /* 0x000fe20003800200 */
[----:B------:R-:W-:Y:S02]  /*0130*/  MOV R22, RZ ;  /* 0x000000ff00167202 */ /* 0x000fe40000000f00 */
[CC--:B------:R-:W-:Y:S02]  /*0140*/  IADD3 R4, PT, PT, R6.reuse, -R3.reuse, RZ ;  /* 0x8000000306047210 */ /* 0x0c0fe40007ffe0ff */
[----:B------:R-:W-:Y:S02]  /*0150*/  IADD3 R6, PT, PT, -R6, R3, RZ ;  /* 0x0000000306067210 */ /* 0x000fe40007ffe1ff */
[----:B------:R-:W-:Y:S02]  /*0160*/  LOP3.LUT R5, R4, 0xf, RZ, 0xc0, !PT ;  /* 0x0000000f04057812 */ /* 0x000fe400078ec0ff */
[----:B------:R-:W-:-:S02]  /*0170*/  ISETP.GT.U32.AND P1, PT, R6, -0x10, PT ;  /* 0xfffffff00600780c */ /* 0x000fc40003f24070 */
[----:B------:R-:W-:-:S11]  /*0180*/  ISETP.NE.AND P0, PT, R5, RZ, PT ;  /* 0x000000ff0500720c */ /* 0x000fd60003f05270 */
[----:B------:R-:W-:Y:S05]  /*0190*/  @P1 BRA `(.L_x_3) ;  /* 0x0000000400801947 */ /* 0x000fea0003800000 */
[----:B------:R-:W0:Y:S01]  /*01a0*/  LDC.64 R12, c[0x0][0x388] ;  /* 0x0000e200ff0c7b82 */ /* 0x000e220000000a00 */
[----:B------:R-:W-:Y:S02]  /*01b0*/  LOP3.LUT R2, R4, 0xfffffff0, RZ, 0xc0, !PT ;  /* 0xfffffff004027812 */ /* 0x000fe400078ec0ff */
[----:B------:R-:W-:Y:S02]  /*01c0*/  MOV R22, RZ ;  /* 0x000000ff00167202 */ /* 0x000fe40000000f00 */
[----:B------:R-:W-:-:S03]  /*01d0*/  IADD3 R2, PT, PT, -R2, RZ, RZ ;  /* 0x000000ff02027210 */ /* 0x000fc60007ffe1ff */
[----:B------:R-:W1:Y:S01]  /*01e0*/  LDC.64 R14, c[0x0][0x390] ;  /* 0x0000e400ff0e7b82 */ /* 0x000e620000000a00 */
[----:B0-----:R-:W-:-:S04]  /*01f0*/  IADD3 R12, P1, PT, R12, 0x20, RZ ;  /* 0x000000200c0c7810 */ /* 0x001fc80007f3e0ff */
[----:B------:R-:W-:Y:S02]  /*0200*/  IADD3.X R13, PT, PT, RZ, R13, RZ, P1, !PT ;  /* 0x0000000dff0d7210 */ /* 0x000fe40000ffe4ff */
[----:B-1----:R-:W-:-:S04]  /*0210*/  IADD3 R14, P2, PT, R14, 0x20, RZ ;  /* 0x000000200e0e7810 */ /* 0x002fc80007f5e0ff */
[----:B------:R-:W-:-:S09]  /*0220*/  IADD3.X R15, PT, PT, RZ, R15, RZ, P2, !PT ;  /* 0x0000000fff0f7210 */ /* 0x000fd200017fe4ff */
.L_x_4:
[C---:B------:R-:W-:Y:S01]  /*0230*/  IMAD.WIDE R20, R3.reuse, 0x4, R12 ;  /* 0x0000000403147825 */ /* 0x040fe200078e020c */
[----:B------:R-:W0:Y:S04]  /*0240*/  LDC.64 R16, c[0x0][0x398] ;  /* 0x0000e600ff107b82 */ /* 0x000e280000000a00 */
[----:B------:R-:W0:Y:S04]  /*0250*/  LDG.E R19, desc[UR4][R20.64+-0x20] ;  /* 0xffffe00414137981 */ /* 0x000e28000c1e1900 */
[----:B------:R-:W2:Y:S04]  /*0260*/  LDG.E R29, desc[UR4][R20.64+-0x1c] ;  /* 0xffffe404141d7981 */ /* 0x000ea8000c1e1900 */
[----:B------:R-:W3:Y:S01]  /*0270*/  LDG.E R9, desc[UR4][R20.64+-0x18] ;  /* 0xffffe80414097981 */ /* 0x000ee2000c1e1900 */
[----:B------:R-:W-:-:S03]  /*0280*/  IMAD.WIDE R26, R3, 0x4, R14 ;  /* 0x00000004031a7825 */ /* 0x000fc600078e020e */
[----:B------:R-:W4:Y:S04]  /*0290*/  LDG.E R7, desc[UR4][R20.64+-0x14] ;  /* 0xffffec0414077981 */ /* 0x000f28000c1e1900 */
[----:B------:R-:W5:Y:S04]  /*02a0*/  LDG.E R25, desc[UR4][R26.64+-0x1c] ;  /* 0xffffe4041a197981 */ /* 0x000f68000c1e1900 */
[----:B------:R-:W5:Y:S04]  /*02b0*/  LDG.E R24, desc[UR4][R20.64+-0x10] ;  /* 0xfffff00414187981 */ /* 0x000f68000c1e1900 */
[----:B------:R-:W5:Y:S04]  /*02c0*/  LDG.E R23, desc[UR4][R20.64+-0xc] ;  /* 0xfffff40414177981 */ /* 0x000f68000c1e1900 */
[----:B------:R-:W5:Y:S01]  /*02d0*/  LDG.E R11, desc[UR4][R26.64+-0x18] ;  /* 0xffffe8041a0b7981 */ /* 0x000f62000c1e1900 */
[----:B0-----:R-:W-:-:S06]  /*02e0*/  IMAD.WIDE R18, R19, 0x4, R16 ;  /* 0x0000000413127825 */ /* 0x001fcc00078e0210 */
[----:B------:R-:W5:Y:S04]  /*02f0*/  LDG.E R18, desc[UR4][R18.64] ;  /* 0x0000000412127981 */ /* 0x000f68000c1e1900 */
[----:B------:R-:W5:Y:S01]  /*0300*/  LDG.E R19, desc[UR4][R26.64+-0x20] ;  /* 0xffffe0041a137981 */ /* 0x000f62000c1e1900 */
[----:B--2---:R-:W-:-:S05]  /*0310*/  IMAD.WIDE R28, R29, 0x4, R16 ;  /* 0x000000041d1c7825 */ /* 0x004fca00078e0210 */
[----:B------:R-:W2:Y:S01]  /*0320*/  LDG.E R10, desc[UR4][R28.64] ;  /* 0x000000041c0a7981 */ /* 0x000ea2000c1e1900 */
[----:B---3--:R-:W-:-:S06]  /*0330*/  IMAD.WIDE R8, R9, 0x4, R16 ;  /* 0x0000000409087825 */ /* 0x008fcc00078e0210 */
[----:B------:R-:W3:Y:S01]  /*0340*/  LDG.E R8, desc[UR4][R8.64] ;  /* 0x0000000408087981 */ /* 0x000ee2000c1e1900 */
[----:B----4-:R-:W-:-:S03]  /*0350*/  IMAD.WIDE R6, R7, 0x4, R16 ;  /* 0x0000000407067825 */ /* 0x010fc600078e0210 */
[----:B------:R-:W4:Y:S04]  /*0360*/  LDG.E R29, desc[UR4][R20.64+-0x8] ;  /* 0xfffff804141d7981 */ /* 0x000f28000c1e1900 */
[----:B------:R-:W4:Y:S04]  /*0370*/  LDG.E R6, desc[UR4][R6.64] ;  /* 0x0000000406067981 */ /* 0x000f28000c1e1900 */
[----:B------:R-:W4:Y:S04]  /*0380*/  LDG.E R9, desc[UR4][R20.64+-0x4] ;  /* 0xfffffc0414097981 */ /* 0x000f28000c1e1900 */
[----:B------:R-:W4:Y:S01]  /*0390*/  LDG.E R7, desc[UR4][R20.64] ;  /* 0x0000000414077981 */ /* 0x000f22000c1e1900 */
[----:B-----5:R-:W-:-:S03]  /*03a0*/  IMAD R18, R19, R18, R22 ;  /* 0x0000001213127224 */ /* 0x020fc600078e0216 */
[----:B------:R-:W5:Y:S01]  /*03b0*/  LDG.E R19, desc[UR4][R26.64+-0x14] ;  /* 0xffffec041a137981 */ /* 0x000f62000c1e1900 */
[----:B--2---:R-:W-:Y:S02]  /*03c0*/  IMAD R10, R25, R10, R18 ;  /* 0x0000000a190a7224 */ /* 0x004fe400078e0212 */
[--C-:B------:R-:W-:Y:S01]  /*03d0*/  IMAD.WIDE R24, R24, 0x4, R16.reuse ;  /* 0x0000000418187825 */ /* 0x100fe200078e0210 */
[----:B------:R-:W2:Y:S05]  /*03e0*/  LDG.E R18, desc[UR4][R26.64+-0x10] ;  /* 0xfffff0041a127981 */ /* 0x000eaa000c1e1900 */
[----:B------:R-:W2:Y:S01]  /*03f0*/  LDG.E R25, desc[UR4][R24.64] ;  /* 0x0000000418197981 */ /* 0x000ea2000c1e1900 */
[----:B------:R-:W-:-:S04]  /*0400*/  IMAD.WIDE R22, R23, 0x4, R16 ;  /* 0x0000000417167825 */ /* 0x000fc800078e0210 */
[----:B---3--:R-:W-:Y:S02]  /*0410*/  IMAD R8, R11, R8, R10 ;  /* 0x000000080b087224 */ /* 0x008fe400078e020a */
[----:B------:R-:W3:Y:S04]  /*0420*/  LDG.E R11, desc[UR4][R20.64+0x4] ;  /* 0x00000404140b7981 */ /* 0x000ee8000c1e1900 */
[----:B------:R-:W3:Y:S01]  /*0430*/  LDG.E R23, desc[UR4][R22.64] ;  /* 0x0000000416177981 */ /* 0x000ee2000c1e1900 */
[----:B----4-:R-:W-:-:S03]  /*0440*/  IMAD.WIDE R28, R29, 0x4, R16 ;  /* 0x000000041d1c7825 */ /* 0x010fc600078e0210 */
[----:B------:R-:W4:Y:S04]  /*0450*/  LDG.E R24, desc[UR4][R26.64+0x4] ;  /* 0x000004041a187981 */ /* 0x000f28000c1e1900 */
[----:B------:R-:W4:Y:S01]  /*0460*/  LDG.E R22, desc[UR4][R26.64+-0xc] ;  /* 0xfffff4041a167981 */ /* 0x000f22000c1e1900 */
[----:B-----5:R-:W-:-:S03]  /*0470*/  IMAD R6, R19, R6, R8 ;  /* 0x0000000613067224 */ /* 0x020fc600078e0208 */
[----:B------:R-:W5:Y:S01]  /*0480*/  LDG.E R19, desc[UR4][R28.64] ;  /* 0x000000041c137981 */ /* 0x000f62000c1e1900 */
[----:B------:R-:W-:-:S06]  /*0490*/  IMAD.WIDE R8, R9, 0x4, R16 ;  /* 0x0000000409087825 */ /* 0x000fcc00078e0210 */
[----:B------:R-:W5:Y:S04]  /*04a0*/  LDG.E R8, desc[UR4][R8.64] ;  /* 0x0000000408087981 */ /* 0x000f68000c1e1900 */
[----:B------:R-:W5:Y:S01]  /*04b0*/  LDG.E R28, desc[UR4][R26.64+-0x8] ;  /* 0xfffff8041a1c7981 */ /* 0x000f62000c1e1900 */
[----:B--2---:R-:W-:-:S03]  /*04c0*/  IMAD R18, R18, R25, R6 ;  /* 0x0000001912127224 */ /* 0x004fc600078e0206 */
[----:B------:R-:W2:Y:S04]  /*04d0*/  LDG.E R29, desc[UR4][R20.64+0x1c] ;  /* 0x00001c04141d7981 */ /* 0x000ea8000c1e1900 */
[----:B------:R-:W2:Y:S01]  /*04e0*/  LDG.E R9, desc[UR4][R26.64+-0x4] ;  /* 0xfffffc041a097981 */ /* 0x000ea2000c1e1900 */
[----:B------:R-:W-:-:S03]  /*04f0*/  IMAD.WIDE R6, R7, 0x4, R16 ;  /* 0x0000000407067825 */ /* 0x000fc600078e0210 */
[----:B------:R-:W2:Y:S01]  /*0500*/  LDG.E R25, desc[UR4][R20.64+0x14] ;  /* 0x0000140414197981 */ /* 0x000ea2000c1e1900 */
[----:B---3--:R-:W-:-:S03]  /*0510*/  IMAD.WIDE R10, R11, 0x4, R16 ;  /* 0x000000040b0a7825 */ /* 0x008fc600078e0210 */
[----:B------:R-:W3:Y:S01]  /*0520*/  LDG.E R6, desc[UR4][R6.64] ;  /* 0x0000000406067981 */ /* 0x000ee2000c1e1900 */
[----:B----4-:R-:W-:-:S03]  /*0530*/  IMAD R23, R22, R23, R18 ;  /* 0x0000001716177224 */ /* 0x010fc600078e0212 */
[----:B------:R-:W4:Y:S04]  /*0540*/  LDG.E R10, desc[UR4][R10.64] ;  /* 0x000000040a0a7981 */ /* 0x000f28000c1e1900 */
[----:B------:R-:W3:Y:S04]  /*0550*/  LDG.E R22, desc[UR4][R20.64+0x8] ;  /* 0x0000080414167981 */ /* 0x000ee8000c1e1900 */
[----:B------:R-:W4:Y:S04]  /*0560*/  LDG.E R7, desc[UR4][R26.64] ;  /* 0x000000041a077981 */ /* 0x000f28000c1e1900 */
[----:B------:R-:W4:Y:S04]  /*0570*/  LDG.E R18, desc[UR4][R20.64+0xc] ;  /* 0x00000c0414127981 */ /* 0x000f28000c1e1900 */
[----:B------:R-:W4:Y:S01]  /*0580*/  LDG.E R11, desc[UR4][R26.64+0x18] ;  /* 0x000018041a0b7981 */ /* 0x000f22000c1e1900 */
[----:B-----5:R-:W-:-:S03]  /*0590*/  IMAD R19, R28, R19, R23 ;  /* 0x000000131c137224 */ /* 0x020fc600078e0217 */
[----:B------:R-:W5:Y:S01]  /*05a0*/  LDG.E R23, desc[UR4][R20.64+0x10] ;  /* 0x0000100414177981 */ /* 0x000f62000c1e1900 */
[----:B--2---:R-:W-:-:S03]  /*05b0*/  IMAD R8, R9, R8, R19 ;  /* 0x0000000809087224 */ /* 0x004fc600078e0213 */
[----:B------:R3:W2:Y:S04]  /*05c0*/  LDG.E R19, desc[UR4][R20.64+0x18] ;  /* 0x0000180414137981 */ /* 0x0006a8000c1e1900 */
[----:B------:R-:W2:Y:S01]  /*05d0*/  LDG.E R9, desc[UR4][R26.64+0x10] ;  /* 0x000010041a097981 */ /* 0x000ea2000c1e1900 */
[----:B---3--:R-:W-:-:S04]  /*05e0*/  IMAD.WIDE R20, R22, 0x4, R16 ;  /* 0x0000000416147825 */ /* 0x008fc800078e0210 */
[----:B----4-:R-:W-:Y:S02]  /*05f0*/  IMAD R7, R7, R6, R8 ;  /* 0x0000000607077224 */ /* 0x010fe400078e0208 */
[----:B------:R-:W3:Y:S02]  /*0600*/  LDG.E R8, desc[UR4][R26.64+0xc] ;  /* 0x00000c041a087981 */ /* 0x000ee4000c1e1900 */
[----:B------:R-:W-:Y:S02]  /*0610*/  IMAD R6, R24, R10, R7 ;  /* 0x0000000a18067224 */ /* 0x000fe400078e0207 */
[----:B------:R-:W4:Y:S04]  /*0620*/  LDG.E R7, desc[UR4][R26.64+0x8] ;  /* 0x000008041a077981 */ /* 0x000f28000c1e1900 */
[----:B------:R-:W3:Y:S04]  /*0630*/  LDG.E R10, desc[UR4][R26.64+0x14] ;  /* 0x000014041a0a7981 */ /* 0x000ee8000c1e1900 */
[----:B------:R-:W3:Y:S01]  /*0640*/  LDG.E R26, desc[UR4][R26.64+0x1c] ;  /* 0x00001c041a1a7981 */ /* 0x000ee2000c1e1900 */
[----:B------:R-:W-:-:S06]  /*0650*/  IMAD.WIDE R24, R25, 0x4, R16 ;  /* 0x0000000419187825 */ /* 0x000fcc00078e0210 */
[----:B------:R-:W3:Y:S04]  /*0660*/  LDG.E R25, desc[UR4][R24.64] ;  /* 0x0000000418197981 */ /* 0x000ee8000c1e1900 */
[----:B------:R0:W4:Y:S02]  /*0670*/  LDG.E R27, desc[UR4][R20.64] ;  /* 0x00000004141b7981 */ /* 0x000124000c1e1900 */
[----:B0-----:R-:W-:-:S06]  /*0680*/  IMAD.WIDE R20, R18, 0x4, R16 ;  /* 0x0000000412147825 */ /* 0x001fcc00078e0210 */
[----:B------:R-:W3:Y:S01]  /*0690*/  LDG.E R21, desc[UR4][R20.64] ;  /* 0x0000000414157981 */ /* 0x000ee2000c1e1900 */
[----:B-----5:R-:W-:-:S06]  /*06a0*/  IMAD.WIDE R22, R23, 0x4, R16 ;  /* 0x0000000417167825 */ /* 0x020fcc00078e0210 */
[----:B------:R-:W5:Y:S01]  /*06b0*/  LDG.E R22, desc[UR4][R22.64] ;  /* 0x0000000416167981 */ /* 0x000f62000c1e1900 */
[----:B--2---:R-:W-:-:S04]  /*06c0*/  IMAD.WIDE R18, R19, 0x4, R16 ;  /* 0x0000000413127825 */ /* 0x004fc800078e0210 */
[----:B------:R-:W-:Y:S02]  /*06d0*/  IMAD.WIDE R16, R29, 0x4, R16 ;  /* 0x000000041d107825 */ /* 0x000fe400078e0210 */
[----:B------:R-:W2:Y:S04]  /*06e0*/  LDG.E R18, desc[UR4][R18.64] ;  /* 0x0000000412127981 */ /* 0x000ea8000c1e1900 */
[----:B------:R-:W2:Y:S01]  /*06f0*/  LDG.E R16, desc[UR4][R16.64] ;  /* 0x0000000410107981 */ /* 0x000ea2000c1e1900 */
[----:B------:R-:W-:-:S04]  /*0700*/  IADD3 R2, PT, PT, R2, 0x10, RZ ;  /* 0x0000001002027810 */ /* 0x000fc80007ffe0ff */
[----:B------:R-:W-:Y:S02]  /*0710*/  ISETP.NE.AND P1, PT, R2, RZ, PT ;  /* 0x000000ff0200720c */ /* 0x000fe40003f25270 */
[----:B------:R-:W-:Y:S01]  /*0720*/  IADD3 R3, PT, PT, R3, 0x10, RZ ;  /* 0x0000001003037810 */ /* 0x000fe20007ffe0ff */
[----:B----4-:R-:W-:-:S04]  /*0730*/  IMAD R6, R7, R27, R6 ;  /* 0x0000001b07067224 */ /* 0x010fc800078e0206 */
[----:B---3--:R-:W-:-:S04]  /*0740*/  IMAD R6, R8, R21, R6 ;  /* 0x0000001508067224 */ /* 0x008fc800078e0206 */
[----:B-----5:R-:W-:-:S04]  /*0750*/  IMAD R6, R9, R22, R6 ;  /* 0x0000001609067224 */ /* 0x020fc800078e0206 */
[----:B------:R-:W-:-:S04]  /*0760*/  IMAD R6, R10, R25, R6 ;  /* 0x000000190a067224 */ /* 0x000fc800078e0206 */
[----:B--2---:R-:W-:-:S04]  /*0770*/  IMAD R11, R11, R18, R6 ;  /* 0x000000120b0b7224 */ /* 0x004fc800078e0206 */
[----:B------:R-:W-:Y:S01]  /*0780*/  IMAD R22, R26, R16, R11 ;  /* 0x000000101a167224 */ /* 0x000fe200078e020b */
[----:B------:R-:W-:Y:S06]  /*0790*/  @P1 BRA `(.L_x_4) ;  /* 0xfffffff800a41947 */ /* 0x000fec000383ffff */
.L_x_3:
[----:B------:R-:W-:Y:S05]  /*07a0*/  BSYNC.RECONVERGENT B1 ;  /* 0x0000000000017941 */ /* 0x000fea0003800200 */
.L_x_2:
[----:B------:R-:W-:Y:S05]  /*07b0*/  @!P0 BRA `(.L_x_1) ;  /* 0x0000000400948947 */ /* 0x000fea0003800000 */
[----:B------:R-:W-:Y:S01]  /*07c0*/  ISETP.GE.U32.AND P0, PT, R5, 0x8, PT ;  /* 0x000000080500780c */ /* 0x000fe20003f06070 */
[----:B------:R-:W-:Y:S01]  /*07d0*/  BSSY.RECONVERGENT B1, `(.L_x_5) ;  /* 0x0000032000017945 */ /* 0x000fe20003800200 */
[----:B------:R-:W-:-:S04]  /*07e0*/  LOP3.LUT R25, R4, 0x7, RZ, 0xc0, !PT ;  /* 0x0000000704197812 */ /* 0x000fc800078ec0ff */
[----:B------:R-:W-:-:S07]  /*07f0*/  ISETP.NE.AND P1, PT, R25, RZ, PT ;  /* 0x000000ff1900720c */ /* 0x000fce0003f25270 */
[----:B------:R-:W-:Y:S06]  /*0800*/  @!P0 BRA `(.L_x_6) ;  /* 0x0000000000b88947 */ /* 0x000fec0003800000 */
[----:B------:R-:W0:Y:S08]  /*0810*/  LDC.64 R18, c[0x0][0x388] ;  /* 0x0000e200ff127b82 */ /* 0x000e300000000a00 */
[----:B------:R-:W1:Y:S08]  /*0820*/  LDC.64 R8, c[0x0][0x398] ;  /* 0x0000e600ff087b82 */ /* 0x000e700000000a00 */
[----:B------:R-:W2:Y:S01]  /*0830*/  LDC.64 R6, c[0x0][0x390] ;  /* 0x0000e400ff067b82 */ /* 0x000ea20000000a00 */
[----:B0-----:R-:W-:-:S05]  /*0840*/  IMAD.WIDE R18, R3, 0x4, R18 ;  /* 0x0000000403127825 */ /* 0x001fca00078e0212 */
[----:B------:R-:W1:Y:S04]  /*0850*/  LDG.E R29, desc[UR4][R18.64] ;  /* 0x00000004121d7981 */ /* 0x000e68000c1e1900 */
[----:B------:R-:W3:Y:S04]  /*0860*/  LDG.E R27, desc[UR4][R18.64+0x4] ;  /* 0x00000404121b7981 */ /* 0x000ee8000c1e1900 */
[----:B------:R-:W4:Y:S04]  /*0870*/  LDG.E R23, desc[UR4][R18.64+0x8] ;  /* 0x0000080412177981 */ /* 0x000f28000c1e1900 */
[----:B------:R-:W5:Y:S04]  /*0880*/  LDG.E R11, desc[UR4][R18.64+0xc] ;  /* 0x00000c04120b7981 */ /* 0x000f68000c1e1900 */
[----:B------:R-:W5:Y:S04]  /*0890*/  LDG.E R13, desc[UR4][R18.64+0x10] ;  /* 0x00001004120d7981 */ /* 0x000f68000c1e1900 */
[----:B------:R-:W5:Y:S04]  /*08a0*/  LDG.E R15, desc[UR4][R18.64+0x14] ;  /* 0x00001404120f7981 */ /* 0x000f68000c1e1900 */
[----:B------:R-:W5:Y:S04]  /*08b0*/  LDG.E R17, desc[UR4][R18.64+0x18] ;  /* 0x0000180412117981 */ /* 0x000f68000c1e1900 */
[----:B------:R4:W5:Y:S01]  /*08c0*/  LDG.E R21, desc[UR4][R18.64+0x1c] ;  /* 0x00001c0412157981 */ /* 0x000962000c1e1900 */
[----:B--2---:R-:W-:-:S05]  /*08d0*/  IMAD.WIDE R6, R3, 0x4, R6 ;  /* 0x0000000403067825 */ /* 0x004fca00078e0206 */
[----:B------:R-:W2:Y:S04]  /*08e0*/  LDG.E R2, desc[UR4][R6.64] ;  /* 0x0000000406027981 */ /* 0x000ea8000c1e1900 */
[----:B------:R-:W2:Y:S01]  /*08f0*/  LDG.E R24, desc[UR4][R6.64+0x8] ;  /* 0x0000080406187981 */ /* 0x000ea2000c1e1900 */
[----:B-1----:R-:W-:-:S04]  /*0900*/  IMAD.WIDE R28, R29, 0x4, R8 ;  /* 0x000000041d1c7825 */ /* 0x002fc800078e0208 */
[--C-:B---3--:R-:W-:Y:S01]  /*0910*/  IMAD.WIDE R26, R27, 0x4, R8.reuse ;  /* 0x000000041b1a7825 */ /* 0x108fe200078e0208 */
[----:B------:R-:W2:Y:S03]  /*0920*/  LDG.E R5, desc[UR4][R28.64] ;  /* 0x000000041c057981 */ /* 0x000ea6000c1e1900 */
[--C-:B----4-:R-:W-:Y:S01]  /*0930*/  IMAD.WIDE R18, R23, 0x4, R8.reuse ;  /* 0x0000000417127825 */ /* 0x110fe200078e0208 */
[----:B------:R-:W3:Y:S04]  /*0940*/  LDG.E R20, desc[UR4][R26.64] ;  /* 0x000000041a147981 */ /* 0x000ee8000c1e1900 */
[----:B------:R-:W3:Y:S01]  /*0950*/  LDG.E R23, desc[UR4][R6.64+0x4] ;  /* 0x0000040406177981 */ /* 0x000ee2000c1e1900 */
[----:B-----5:R-:W-:-:S03]  /*0960*/  IMAD.WIDE R10, R11, 0x4, R8 ;  /* 0x000000040b0a7825 */ /* 0x020fc600078e0208 */
[----:B------:R-:W4:Y:S01]  /*0970*/  LDG.E R19, desc[UR4][R18.64] ;  /* 0x0000000412137981 */ /* 0x000f22000c1e1900 */
[----:B------:R-:W-:-:S03]  /*0980*/  IMAD.WIDE R12, R13, 0x4, R8 ;  /* 0x000000040d0c7825 */ /* 0x000fc600078e0208 */
[----:B------:R-:W5:Y:S01]  /*0990*/  LDG.E R11, desc[UR4][R10.64] ;  /* 0x000000040a0b7981 */ /* 0x000f62000c1e1900 */
[----:B------:R-:W-:-:S03]  /*09a0*/  IMAD.WIDE R14, R15, 0x4, R8 ;  /* 0x000000040f0e7825 */ /* 0x000fc600078e0208 */
[----:B------:R-:W5:Y:S01]  /*09b0*/  LDG.E R28, desc[UR4][R6.64+0xc] ;  /* 0x00000c04061c7981 */ /* 0x000f62000c1e1900 */
[----:B------:R-:W-:-:S03]  /*09c0*/  IMAD.WIDE R16, R17, 0x4, R8 ;  /* 0x0000000411107825 */ /* 0x000fc600078e0208 */
[----:B------:R-:W5:Y:S04]  /*09d0*/  LDG.E R12, desc[UR4][R12.64] ;  /* 0x000000040c0c7981 */ /* 0x000f68000c1e1900 */
[----:B------:R-:W5:Y:S01]  /*09e0*/  LDG.E R29, desc[UR4][R6.64+0x10] ;  /* 0x00001004061d7981 */ /* 0x000f62000c1e1900 */
[----:B------:R-:W-:-:S03]  /*09f0*/  IMAD.WIDE R8, R21, 0x4, R8 ;  /* 0x0000000415087825 */ /* 0x000fc600078e0208 */
[----:B------:R-:W5:Y:S04]  /*0a00*/  LDG.E R15, desc[UR4][R14.64] ;  /* 0x000000040e0f7981 */ /* 0x000f68000c1e1900 */
[----:B------:R-:W5:Y:S04]  /*0a10*/  LDG.E R26, desc[UR4][R6.64+0x14] ;  /* 0x00001404061a7981 */ /* 0x000f68000c1e1900 */
[----:B------:R-:W5:Y:S04]  /*0a20*/  LDG.E R16, desc[UR4][R16.64] ;  /* 0x0000000410107981 */ /* 0x000f68000c1e1900 */
[----:B------:R-:W5:Y:S04]  /*0a30*/  LDG.E R21, desc[UR4][R6.64+0x18] ;  /* 0x0000180406157981 */ /* 0x000f68000c1e1900 */
[----:B------:R-:W5:Y:S04]  /*0a40*/  LDG.E R10, desc[UR4][R6.64+0x1c] ;  /* 0x00001c04060a7981 */ /* 0x000f68000c1e1900 */
[----:B------:R-:W5:Y:S01]  /*0a50*/  LDG.E R8, desc[UR4][R8.64] ;  /* 0x0000000408087981 */ /* 0x000f62000c1e1900 */
[----:B------:R-:W-:Y:S01]  /*0a60*/  IADD3 R3, PT, PT, R3, 0x8, RZ ;  /* 0x0000000803037810 */ /* 0x000fe20007ffe0ff */
[----:B--2---:R-:W-:-:S04]  /*0a70*/  IMAD R2, R2, R5, R22 ;  /* 0x0000000502027224 */ /* 0x004fc800078e0216 */
[----:B---3--:R-:W-:-:S04]  /*0a80*/  IMAD R2, R23, R20, R2 ;  /* 0x0000001417027224 */ /* 0x008fc800078e0202 */
[----:B----4-:R-:W-:-:S04]  /*0a90*/  IMAD R2, R24, R19, R2 ;  /* 0x0000001318027224 */ /* 0x010fc800078e0202 */
[----:B-----5:R-:W-:-:S04]  /*0aa0*/  IMAD R2, R28, R11, R2 ;  /* 0x0000000b1c027224 */ /* 0x020fc800078e0202 */
[----:B------:R-:W-:-:S04]  /*0ab0*/  IMAD R2, R29, R12, R2 ;  /* 0x0000000c1d027224 */ /* 0x000fc800078e0202 */
[----:B------:R-:W-:-:S04]  /*0ac0*/  IMAD R2, R26, R15, R2 ;  /* 0x0000000f1a027224 */ /* 0x000fc800078e0202 */
[----:B------:R-:W-:-:S04]  /*0ad0*/  IMAD R21, R21, R16, R2 ;  /* 0x0000001015157224 */ /* 0x000fc800078e0202 */
[----:B------:R-:W-:-:S07]  /*0ae0*/  IMAD R22, R10, R8, R21 ;  /* 0x000000080a167224 */ /* 0x000fce00078e0215 */
.L_x_6:
[----:B------:R-:W-:Y:S05]  /*0af0*/  BSYNC.RECONVERGENT B1 ;  /* 0x0000000000017941 */ /* 0x000fea0003800200 */
.L_x_5:
[----:B------:R-:W-:Y:S05]  /*0b00*/  @!P1 BRA `(.L_x_1) ;  /* 0x0000000000c09947 */ /* 0x000fea0003800000 */
[----:B------:R-:W-:Y:S01]  /*0b10*/  ISETP.GE.U32.AND P0, PT, R25, 0x4, PT ;  /* 0x000000041900780c */ /* 0x000fe20003f06070 */
[----:B------:R-:W-:Y:S01]  /*0b20*/  BSSY.RECONVERGENT B1, `(.L_x_7) ;  /* 0x000001e000017945 */ /* 0x000fe20003800200 */
[----:B------:R-:W-:-:S04]  /*0b30*/  LOP3.LUT R4, R4, 0x3, RZ, 0xc0, !PT ;  /* 0x0000000304047812 */ /* 0x000fc800078ec0ff */
[----:B------:R-:W-:-:S07]  /*0b40*/  ISETP.NE.AND P1, PT, R4, RZ, PT ;  /* 0x000000ff0400720c */ /* 0x000fce0003f25270 */
[----:B------:R-:W-:Y:S06]  /*0b50*/  @!P0 BRA `(.L_x_8) ;  /* 0x0000000000688947 */ /* 0x000fec0003800000 */
[----:B------:R-:W0:Y:S08]  /*0b60*/  LDC.64 R6, c[0x0][0x388] ;  /* 0x0000e200ff067b82 */ /* 0x000e300000000a00 */
[----:B------:R-:W1:Y:S01]  /*0b70*/  LDC.64 R8, c[0x0][0x390] ;  /* 0x0000e400ff087b82 */ /* 0x000e620000000a00 */
[----:B0-----:R-:W-:-:S07]  /*0b80*/  IMAD.WIDE R10, R3, 0x4, R6 ;  /* 0x00000004030a7825 */ /* 0x001fce00078e0206 */
[----:B------:R-:W0:Y:S01]  /*0b90*/  LDC.64 R6, c[0x0][0x398] ;  /* 0x0000e600ff067b82 */ /* 0x000e220000000a00 */
[----:B------:R-:W0:Y:S04]  /*0ba0*/  LDG.E R13, desc[UR4][R10.64] ;  /* 0x000000040a0d7981 */ /* 0x000e28000c1e1900 */
[----:B------:R-:W2:Y:S04]  /*0bb0*/  LDG.E R15, desc[UR4][R10.64+0x4] ;  /* 0x000004040a0f7981 */ /* 0x000ea8000c1e1900 */
[----:B------:R-:W3:Y:S04]  /*0bc0*/  LDG.E R17, desc[UR4][R10.64+0x8] ;  /* 0x000008040a117981 */ /* 0x000ee8000c1e1900 */
[----:B------:R-:W4:Y:S01]  /*0bd0*/  LDG.E R19, desc[UR4][R10.64+0xc] ;  /* 0x00000c040a137981 */ /* 0x000f22000c1e1900 */
[----:B-1----:R-:W-:-:S05]  /*0be0*/  IMAD.WIDE R8, R3, 0x4, R8 ;  /* 0x0000000403087825 */ /* 0x002fca00078e0208 */
[----:B------:R-:W5:Y:S04]  /*0bf0*/  LDG.E R5, desc[UR4][R8.64] ;  /* 0x0000000408057981 */ /* 0x000f68000c1e1900 */
[----:B------:R-:W5:Y:S04]  /*0c00*/  LDG.E R2, desc[UR4][R8.64+0x4] ;  /* 0x0000040408027981 */ /* 0x000f68000c1e1900 */
[----:B------:R-:W5:Y:S01]  /*0c10*/  LDG.E R11, desc[UR4][R8.64+0x8] ;  /* 0x00000804080b7981 */ /* 0x000f62000c1e1900 */
[----:B0-----:R-:W-:-:S04]  /*0c20*/  IMAD.WIDE R12, R13, 0x4, R6 ;  /* 0x000000040d0c7825 */ /* 0x001fc800078e0206 */
[--C-:B--2---:R-:W-:Y:S02]  /*0c30*/  IMAD.WIDE R14, R15, 0x4, R6.reuse ;  /* 0x000000040f0e7825 */ /* 0x104fe400078e0206 */
[----:B------:R-:W5:Y:S02]  /*0c40*/  LDG.E R12, desc[UR4][R12.64] ;  /* 0x000000040c0c7981 */ /* 0x000f64000c1e1900 */
[--C-:B---3--:R-:W-:Y:S02]  /*0c50*/  IMAD.WIDE R16, R17, 0x4, R6.reuse ;  /* 0x0000000411107825 */ /* 0x108fe400078e0206 */
[----:B------:R-:W2:Y:S02]  /*0c60*/  LDG.E R14, desc[UR4][R14.64] ;  /* 0x000000040e0e7981 */ /* 0x000ea4000c1e1900 */
[----:B----4-:R-:W-:Y:S02]  /*0c70*/  IMAD.WIDE R6, R19, 0x4, R6 ;  /* 0x0000000413067825 */ /* 0x010fe400078e0206 */
[----:B------:R-:W3:Y:S04]  /*0c80*/  LDG.E R16, desc[UR4][R16.64] ;  /* 0x0000000410107981 */ /* 0x000ee8000c1e1900 */
[----:B------:R-:W4:Y:S04]  /*0c90*/  LDG.E R19, desc[UR4][R8.64+0xc] ;  /* 0x00000c0408137981 */ /* 0x000f28000c1e1900 */
[----:B------:R-:W4:Y:S01]  /*0ca0*/  LDG.E R6, desc[UR4][R6.64] ;  /* 0x0000000406067981 */ /* 0x000f22000c1e1900 */
[----:B------:R-:W-:Y:S01]  /*0cb0*/  IADD3 R3, PT, PT, R3, 0x4, RZ ;  /* 0x0000000403037810 */ /* 0x000fe20007ffe0ff */
[----:B-----5:R-:W-:-:S04]  /*0cc0*/  IMAD R5, R5, R12, R22 ;  /* 0x0000000c05057224 */ /* 0x020fc800078e0216 */
[----:B--2---:R-:W-:-:S04]  /*0cd0*/  IMAD R2, R2, R14, R5 ;  /* 0x0000000e02027224 */ /* 0x004fc800078e0205 */
[----:B---3--:R-:W-:-:S04]  /*0ce0*/  IMAD R2, R11, R16, R2 ;  /* 0x000000100b027224 */ /* 0x008fc800078e0202 */
[----:B----4-:R-:W-:-:S07]  /*0cf0*/  IMAD R22, R19, R6, R2 ;  /* 0x0000000613167224 */ /* 0x010fce00078e0202 */
.L_x_8:
[----:B------:R-:W-:Y:S05]  /*0d00*/  BSYNC.RECONVERGENT B1 ;  /* 0x0000000000017941 */ /* 0x000fea0003800200 */
.L_x_7:
[----:B------:R-:W-:Y:S05]  /*0d10*/  @!P1 BRA `(.L_x_1) ;  /* 0x00000000003c9947 */ /* 0x000fea0003800000 */
[----:B------:R-:W0:Y:S01]  /*0d20*/  LDC.64 R12, c[0x0][0x388] ;  /* 0x0000e200ff0c7b82 */ /* 0x000e220000000a00 */
[----:B------:R-:W-:-:S07]  /*0d30*/  IADD3 R2, PT, PT, -R4, RZ, RZ ;  /* 0x000000ff04027210 */ /* 0x000fce0007ffe1ff */
[----:B------:R-:W1:Y:S08]  /*0d40*/  LDC.64 R10, c[0x0][0x390] ;  /* 0x0000e400ff0a7b82 */ /* 0x000e700000000a00 */
[----:B------:R-:W2:Y:S02]  /*0d50*/  LDC.64 R14, c[0x0][0x398] ;  /* 0x0000e600ff0e7b82 */ /* 0x000ea40000000a00 */
.L_x_9:
[----:B0-----:R-:W-:-:S06]  /*0d60*/  IMAD.WIDE R6, R3, 0x4, R12 ;  /* 0x0000000403067825 */ /* 0x001fcc00078e020c */
[----:B------:R-:W2:Y:S01]  /*0d70*/  LDG.E R7, desc[UR4][R6.64] ;  /* 0x0000000406077981 */ /* 0x000ea2000c1e1900 */
[----:B-1----:R-:W-:-:S06]  /*0d80*/  IMAD.WIDE R4, R3, 0x4, R10 ;  /* 0x0000000403047825 */ /* 0x002fcc00078e020a */
[----:B------:R-:W3:Y:S01]  /*0d90*/  LDG.E R5, desc[UR4][R4.64] ;  /* 0x0000000404057981 */ /* 0x000ee2000c1e1900 */
[----:B------:R-:W-:Y:S01]  /*0da0*/  IADD3 R2, PT, PT, R2, 0x1, RZ ;  /* 0x0000000102027810 */ /* 0x000fe20007ffe0ff */
[----:B--2---:R-:W-:-:S06]  /*0db0*/  IMAD.WIDE R8, R7, 0x4, R14 ;  /* 0x0000000407087825 */ /* 0x004fcc00078e020e */
[----:B------:R-:W3:Y:S01]  /*0dc0*/  LDG.E R8, desc[UR4][R8.64] ;  /* 0x0000000408087981 */ /* 0x000ee2000c1e1900 */
[----:B------:R-:W-:Y:S02]  /*0dd0*/  ISETP.NE.AND P0, PT, R2, RZ, PT ;  /* 0x000000ff0200720c */ /* 0x000fe40003f05270 */
[----:B------:R-:W-:Y:S01]  /*0de0*/  IADD3 R3, PT, PT, R3, 0x1, RZ ;  /* 0x0000000103037810 */ /* 0x000fe20007ffe0ff */
[----:B---3--:R-:W-:-:S10]  /*0df0*/  IMAD R22, R5, R8, R22 ;  /* 0x0000000805167224 */ /* 0x008fd400078e0216 */
[----:B------:R-:W-:Y:S05]  /*0e00*/  @P0 BRA `(.L_x_9) ;  /* 0xfffffffc00d40947 */ /* 0x000fea000383ffff */
.L_x_1:
[----:B------:R-:W-:Y:S05]  /*0e10*/  BSYNC.RECONVERGENT B0 ;  /* 0x0000000000007941 */ /* 0x000fea0003800200 */
.L_x_0:
[----:B------:R-:W0:Y:S02]  /*0e20*/  LDC.64 R2, c[0x0][0x3a0] ;  /* 0x0000e800ff027b82 */ /* 0x000e240000000a00 */
[----:B0-----:R-:W-:-:S05]  /*0e30*/  IMAD.WIDE R2, R0, 0x4, R2 ;  /* 0x0000000400027825 */ /* 0x001fca00078e0202 */
[----:B------:R-:W-:Y:S01]  /*0e40*/  STG.E desc[UR4][R2.64], R22 ;  /* 0x0000001602007986 */ /* 0x000fe2000c101904 */
[----:B------:R-:W-:Y:S05]  /*0e50*/  EXIT ;  /* 0x000000000000794d */ /* 0x000fea0003800000 */
.L_x_10:
[----:B------:R-:W-:-:S00]  /*0e60*/  BRA `(.L_x_10) ;  /* 0xfffffffc00fc7947 */ /* 0x000fc0000383ffff */
[----:B------:R-:W-:-:S00]  /*0e70*/  NOP ;  /* 0x0000000000007918 */ /* 0x000fc00000000000 */
        /* <DEDUP_REMOVED lines=8> */
.L_x_11:


//--------------------- .nv.shared.reserved.0     --------------------------
	.section	.nv.shared.reserved.0,"aw",@nobits
	.weak		__nv_reservedSMEM_offset_0_alias
	.size		__nv_reservedSMEM_offset_0_alias, 0, 64
	.other		__nv_reservedSMEM_offset_0_alias,@"STO_CUDA_RESERVED_SHARED STV_DEFAULT"
__nv_reservedSMEM_offset_0_alias:
	.zero		0
	.zero		64


//--------------------- .nv.constant0._Z9csrKernelPiS_S_S_S_i --------------------------
	.section	.nv.constant0._Z9csrKernelPiS_S_S_S_i,"a",@progbits
	.sectionflags	@""
	.align	4
.nv.constant0._Z9csrKernelPiS_S_S_S_i:
	.zero		940


//--------------------- SYMBOLS --------------------------

	.type		.nv.reservedSmem.offset0,@object
	.size		.nv.reservedSmem.offset0,0x4
